//
// Generated by NVIDIA NVVM Compiler
//
// Compiler Build ID: CL-36424714
// Cuda compilation tools, release 13.0, V13.0.88
// Based on NVVM 20.0.0
//

.version 9.0
.target sm_100
.address_size 64

	// .globl	_Z6kernelPKtP8output_t
.extern .func __assertfail
(
	.param .b64 __assertfail_param_0,
	.param .b64 __assertfail_param_1,
	.param .b32 __assertfail_param_2,
	.param .b64 __assertfail_param_3,
	.param .b64 __assertfail_param_4
)
;
.global .align 1 .b8 __unnamed_1[48] = {118, 111, 105, 100, 32, 107, 101, 114, 110, 101, 108, 40, 99, 111, 110, 115, 116, 32, 117, 110, 115, 105, 103, 110, 101, 100, 32, 115, 104, 111, 114, 116, 32, 42, 44, 32, 111, 117, 116, 112, 117, 116, 95, 116, 32, 42, 41};
.global .align 1 .b8 $str[28] = {48, 32, 60, 61, 32, 105, 110, 100, 101, 120, 32, 38, 38, 32, 105, 110, 100, 101, 120, 32, 60, 32, 54, 53, 53, 51, 54};
.global .align 1 .b8 $str$1[27] = {47, 116, 109, 112, 47, 115, 97, 115, 115, 95, 99, 117, 95, 106, 110, 57, 49, 100, 50, 121, 51, 47, 107, 46, 99, 117};

.visible .entry _Z6kernelPKtP8output_t(
	.param .u64 .ptr .align 1 _Z6kernelPKtP8output_t_param_0,
	.param .u64 .ptr .align 1 _Z6kernelPKtP8output_t_param_1
)
{
	.local .align 16 .b8 	__local_depot0[16];
	.reg .b64 	%SP;
	.reg .b64 	%SPL;
	.reg .pred 	%p<5>;
	.reg .b16 	%rs<75>;
	.reg .b32 	%r<83>;
	.reg .b64 	%rd<35>;

	mov.u64 	%SPL, __local_depot0;
	ld.param.u64 	%rd5, [_Z6kernelPKtP8output_t_param_0];
	ld.param.u64 	%rd6, [_Z6kernelPKtP8output_t_param_1];
	add.u64 	%rd1, %SPL, 0;
	mov.u32 	%r10, %tid.x;
	mov.u32 	%r11, %ctaid.x;
	mov.u32 	%r12, %ntid.x;
	mad.lo.s32 	%r1, %r11, %r12, %r10;
	setp.lt.u32 	%p1, %r1, 65536;
	@%p1 bra 	$L__BB0_2;
	mov.u64 	%rd8, $str;
	cvta.global.u64 	%rd9, %rd8;
	mov.u64 	%rd10, $str$1;
	cvta.global.u64 	%rd11, %rd10;
	mov.u64 	%rd12, __unnamed_1;
	cvta.global.u64 	%rd13, %rd12;
	{ // callseq 0, 0
	.param .b64 param0;
	st.param.b64 	[param0], %rd9;
	.param .b64 param1;
	st.param.b64 	[param1], %rd11;
	.param .b32 param2;
	st.param.b32 	[param2], 43;
	.param .b64 param3;
	st.param.b64 	[param3], %rd13;
	.param .b64 param4;
	st.param.b64 	[param4], 1;
	call.uni 
	__assertfail, 
	(
	param0, 
	param1, 
	param2, 
	param3, 
	param4
	);
	} // callseq 0
$L__BB0_2:
	cvt.u16.u32 	%rs1, %r1;
	cvta.to.global.u64 	%rd14, %rd5;
	add.s64 	%rd2, %rd14, 8;
	mov.b32 	%r80, -1;
	mov.b32 	%r79, 0;
	mov.u32 	%r81, %r80;
$L__BB0_3:
	cvt.u16.u32 	%rs2, %r79;
	mov.b32 	%r82, 0;
	st.local.v4.u32 	[%rd1], {%r82, %r82, %r82, %r82};
	mov.u64 	%rd34, %rd2;
$L__BB0_4:
	ld.global.u16 	%rs3, [%rd34+-8];
	xor.b16  	%rs4, %rs3, %rs1;
	cvt.u32.u16 	%r16, %rs4;
	popc.b32 	%r17, %r16;
	cvt.u16.u32 	%rs5, %r17;
	and.b16  	%rs6, %rs5, 1;
	xor.b16  	%rs7, %rs3, %rs2;
	cvt.u32.u16 	%r18, %rs7;
	popc.b32 	%r19, %r18;
	cvt.u16.u32 	%rs8, %r19;
	shl.b16 	%rs9, %rs8, 1;
	and.b16  	%rs10, %rs9, 2;
	or.b16  	%rs11, %rs10, %rs6;
	cvt.u32.u16 	%r20, %rs11;
	mul.wide.u32 	%rd15, %r20, 4;
	add.s64 	%rd16, %rd1, %rd15;
	ld.local.u32 	%r21, [%rd16];
	add.s32 	%r22, %r21, 1;
	st.local.u32 	[%rd16], %r22;
	ld.global.u16 	%rs12, [%rd34+-6];
	xor.b16  	%rs13, %rs12, %rs1;
	cvt.u32.u16 	%r23, %rs13;
	popc.b32 	%r24, %r23;
	cvt.u16.u32 	%rs14, %r24;
	and.b16  	%rs15, %rs14, 1;
	xor.b16  	%rs16, %rs12, %rs2;
	cvt.u32.u16 	%r25, %rs16;
	popc.b32 	%r26, %r25;
	cvt.u16.u32 	%rs17, %r26;
	shl.b16 	%rs18, %rs17, 1;
	and.b16  	%rs19, %rs18, 2;
	or.b16  	%rs20, %rs19, %rs15;
	cvt.u32.u16 	%r27, %rs20;
	mul.wide.u32 	%rd17, %r27, 4;
	add.s64 	%rd18, %rd1, %rd17;
	ld.local.u32 	%r28, [%rd18];
	add.s32 	%r29, %r28, 1;
	st.local.u32 	[%rd18], %r29;
	ld.global.u16 	%rs21, [%rd34+-4];
	xor.b16  	%rs22, %rs21, %rs1;
	cvt.u32.u16 	%r30, %rs22;
	popc.b32 	%r31, %r30;
	cvt.u16.u32 	%rs23, %r31;
	and.b16  	%rs24, %rs23, 1;
	xor.b16  	%rs25, %rs21, %rs2;
	cvt.u32.u16 	%r32, %rs25;
	popc.b32 	%r33, %r32;
	cvt.u16.u32 	%rs26, %r33;
	shl.b16 	%rs27, %rs26, 1;
	and.b16  	%rs28, %rs27, 2;
	or.b16  	%rs29, %rs28, %rs24;
	cvt.u32.u16 	%r34, %rs29;
	mul.wide.u32 	%rd19, %r34, 4;
	add.s64 	%rd20, %rd1, %rd19;
	ld.local.u32 	%r35, [%rd20];
	add.s32 	%r36, %r35, 1;
	st.local.u32 	[%rd20], %r36;
	ld.global.u16 	%rs30, [%rd34+-2];
	xor.b16  	%rs31, %rs30, %rs1;
	cvt.u32.u16 	%r37, %rs31;
	popc.b32 	%r38, %r37;
	cvt.u16.u32 	%rs32, %r38;
	and.b16  	%rs33, %rs32, 1;
	xor.b16  	%rs34, %rs30, %rs2;
	cvt.u32.u16 	%r39, %rs34;
	popc.b32 	%r40, %r39;
	cvt.u16.u32 	%rs35, %r40;
	shl.b16 	%rs36, %rs35, 1;
	and.b16  	%rs37, %rs36, 2;
	or.b16  	%rs38, %rs37, %rs33;
	cvt.u32.u16 	%r41, %rs38;
	mul.wide.u32 	%rd21, %r41, 4;
	add.s64 	%rd22, %rd1, %rd21;
	ld.local.u32 	%r42, [%rd22];
	add.s32 	%r43, %r42, 1;
	st.local.u32 	[%rd22], %r43;
	ld.global.u16 	%rs39, [%rd34];
	xor.b16  	%rs40, %rs39, %rs1;
	cvt.u32.u16 	%r44, %rs40;
	popc.b32 	%r45, %r44;
	cvt.u16.u32 	%rs41, %r45;
	and.b16  	%rs42, %rs41, 1;
	xor.b16  	%rs43, %rs39, %rs2;
	cvt.u32.u16 	%r46, %rs43;
	popc.b32 	%r47, %r46;
	cvt.u16.u32 	%rs44, %r47;
	shl.b16 	%rs45, %rs44, 1;
	and.b16  	%rs46, %rs45, 2;
	or.b16  	%rs47, %rs46, %rs42;
	cvt.u32.u16 	%r48, %rs47;
	mul.wide.u32 	%rd23, %r48, 4;
	add.s64 	%rd24, %rd1, %rd23;
	ld.local.u32 	%r49, [%rd24];
	add.s32 	%r50, %r49, 1;
	st.local.u32 	[%rd24], %r50;
	ld.global.u16 	%rs48, [%rd34+2];
	xor.b16  	%rs49, %rs48, %rs1;
	cvt.u32.u16 	%r51, %rs49;
	popc.b32 	%r52, %r51;
	cvt.u16.u32 	%rs50, %r52;
	and.b16  	%rs51, %rs50, 1;
	xor.b16  	%rs52, %rs48, %rs2;
	cvt.u32.u16 	%r53, %rs52;
	popc.b32 	%r54, %r53;
	cvt.u16.u32 	%rs53, %r54;
	shl.b16 	%rs54, %rs53, 1;
	and.b16  	%rs55, %rs54, 2;
	or.b16  	%rs56, %rs55, %rs51;
	cvt.u32.u16 	%r55, %rs56;
	mul.wide.u32 	%rd25, %r55, 4;
	add.s64 	%rd26, %rd1, %rd25;
	ld.local.u32 	%r56, [%rd26];
	add.s32 	%r57, %r56, 1;
	st.local.u32 	[%rd26], %r57;
	ld.global.u16 	%rs57, [%rd34+4];
	xor.b16  	%rs58, %rs57, %rs1;
	cvt.u32.u16 	%r58, %rs58;
	popc.b32 	%r59, %r58;
	cvt.u16.u32 	%rs59, %r59;
	and.b16  	%rs60, %rs59, 1;
	xor.b16  	%rs61, %rs57, %rs2;
	cvt.u32.u16 	%r60, %rs61;
	popc.b32 	%r61, %r60;
	cvt.u16.u32 	%rs62, %r61;
	shl.b16 	%rs63, %rs62, 1;
	and.b16  	%rs64, %rs63, 2;
	or.b16  	%rs65, %rs64, %rs60;
	cvt.u32.u16 	%r62, %rs65;
	mul.wide.u32 	%rd27, %r62, 4;
	add.s64 	%rd28, %rd1, %rd27;
	ld.local.u32 	%r63, [%rd28];
	add.s32 	%r64, %r63, 1;
	st.local.u32 	[%rd28], %r64;
	ld.global.u16 	%rs66, [%rd34+6];
	xor.b16  	%rs67, %rs66, %rs1;
	cvt.u32.u16 	%r65, %rs67;
	popc.b32 	%r66, %r65;
	cvt.u16.u32 	%rs68, %r66;
	and.b16  	%rs69, %rs68, 1;
	xor.b16  	%rs70, %rs66, %rs2;
	cvt.u32.u16 	%r67, %rs70;
	popc.b32 	%r68, %r67;
	cvt.u16.u32 	%rs71, %r68;
	shl.b16 	%rs72, %rs71, 1;
	and.b16  	%rs73, %rs72, 2;
	or.b16  	%rs74, %rs73, %rs69;
	cvt.u32.u16 	%r69, %rs74;
	mul.wide.u32 	%rd29, %r69, 4;
	add.s64 	%rd30, %rd1, %rd29;
	ld.local.u32 	%r70, [%rd30];
	add.s32 	%r71, %r70, 1;
	st.local.u32 	[%rd30], %r71;
	add.s32 	%r82, %r82, 8;
	add.s64 	%rd34, %rd34, 16;
	setp.ne.s32 	%p2, %r82, 256;
	@%p2 bra 	$L__BB0_4;
	ld.local.v4.u32 	{%r72, %r73, %r74, %r75}, [%rd1];
	max.s32 	%r76, %r72, %r73;
	max.s32 	%r77, %r74, %r75;
	max.s32 	%r78, %r76, %r77;
	setp.gt.s32 	%p3, %r78, %r80;
	selp.b32 	%r81, %r79, %r81, %p3;
	max.s32 	%r80, %r78, %r80;
	add.s32 	%r79, %r79, 1;
	setp.ne.s32 	%p4, %r79, 65536;
	@%p4 bra 	$L__BB0_3;
	cvta.to.global.u64 	%rd31, %rd6;
	mul.wide.s32 	%rd32, %r1, 8;
	add.s64 	%rd33, %rd31, %rd32;
	st.global.u32 	[%rd33], %r81;
	st.global.u32 	[%rd33+4], %r80;
	ret;

}


// ===== COMPILED SASS (sm_100) =====

	.target	sm_100

	.elftype	@"ET_EXEC"


//--------------------- .note.nv.tkinfo           --------------------------
	.section	.note.nv.tkinfo,"",@"SHT_NOTE"
	.sectionflags	@"SHF_NOTE_NV_TKINFO"
	.tkinfo
        /*0018*/ 	.word	0x00000002
        /*0030*/ 	.string	""
        /*0030*/ 	.string	"ptxas"
        /*0030*/ 	.string	"Cuda compilation tools, release 13.0, V13.0.88"
        /*0030*/ 	.string	"Build cuda_13.0.r13.0/compiler.36424714_0"
        /*0030*/ 	.string	"-arch sm_100 -m 64 "



//--------------------- .note.nv.cuinfo           --------------------------
	.section	.note.nv.cuinfo,"",@"SHT_NOTE"
	.sectionflags	@"SHF_NOTE_NV_CUINFO"
        /*0018*/ 	.short	0x0002
        /*001a*/ 	.short	0x0064
        /*001c*/ 	.short	0x0082
	.zero		2


//--------------------- .nv.info                  --------------------------
	.section	.nv.info,"",@"SHT_CUDA_INFO"
	.align	4


	//----- nvinfo : EIATTR_REGCOUNT
	.align		4
        /*0000*/ 	.byte	0x04, 0x2f
        /*0002*/ 	.short	(.L_4 - .L_3)
	.align		4
.L_3:
        /*0004*/ 	.word	index@(_Z6kernelPKtP8output_t)
        /*0008*/ 	.word	0x00000018


	//----- nvinfo : EIATTR_FRAME_SIZE
	.align		4
.L_4:
        /*000c*/ 	.byte	0x04, 0x11
        /*000e*/ 	.short	(.L_6 - .L_5)
	.align		4
.L_5:
        /*0010*/ 	.word	index@(_Z6kernelPKtP8output_t)
        /*0014*/ 	.word	0x00000010


	//----- nvinfo : EIATTR_MIN_STACK_SIZE
	.align		4
.L_6:
        /*0018*/ 	.byte	0x04, 0x12
        /*001a*/ 	.short	(.L_8 - .L_7)
	.align		4
.L_7:
        /*001c*/ 	.word	index@(_Z6kernelPKtP8output_t)
        /*0020*/ 	.word	0x00000010
.L_8:


//--------------------- .nv.compat                --------------------------
	.section	.nv.compat,"",@"SHT_CUDA_COMPAT_INFO"
	.align	4
        /*0000*/ 	.byte	0x02, 0x09, 0x00, 0x00, 0x02, 0x02, 0x01, 0x00, 0x02, 0x05, 0x05, 0x00, 0x03, 0x07, 0x01, 0x01
        /*0010*/ 	.byte	0x02, 0x03, 0x00, 0x00, 0x02, 0x06, 0x01, 0x00, 0x04, 0x0b, 0x08, 0x00, 0x09, 0x00, 0x00, 0x00
        /*0020*/ 	.byte	0x00, 0x00, 0x00, 0x00


//--------------------- .nv.info._Z6kernelPKtP8output_t --------------------------
	.section	.nv.info._Z6kernelPKtP8output_t,"",@"SHT_CUDA_INFO"
	.sectionflags	@""
	.align	4


	//----- nvinfo : EIATTR_CUDA_API_VERSION
	.align		4
        /*0000*/ 	.byte	0x04, 0x37
        /*0002*/ 	.short	(.L_10 - .L_9)
.L_9:
        /*0004*/ 	.word	0x00000082


	//----- nvinfo : EIATTR_KPARAM_INFO
	.align		4
.L_10:
        /*0008*/ 	.byte	0x04, 0x17
        /*000a*/ 	.short	(.L_12 - .L_11)
.L_11:
        /*000c*/ 	.word	0x00000000
        /*0010*/ 	.short	0x0001
        /*0012*/ 	.short	0x0008
        /*0014*/ 	.byte	0x00, 0xf5, 0x21, 0x00


	//----- nvinfo : EIATTR_KPARAM_INFO
	.align		4
.L_12:
        /*0018*/ 	.byte	0x04, 0x17
        /*001a*/ 	.short	(.L_14 - .L_13)
.L_13:
        /*001c*/ 	.word	0x00000000
        /*0020*/ 	.short	0x0000
        /*0022*/ 	.short	0x0000
        /*0024*/ 	.byte	0x00, 0xf5, 0x21, 0x00


	//----- nvinfo : EIATTR_SPARSE_MMA_MASK
	.align		4
.L_14:
        /*0028*/ 	.byte	0x03, 0x50
        /*002a*/ 	.short	0x0000


	//----- nvinfo : EIATTR_MAXREG_COUNT
	.align		4
        /*002c*/ 	.byte	0x03, 0x1b
        /*002e*/ 	.short	0x00ff


	//----- nvinfo : EIATTR_EXTERNS
	.align		4
        /*0030*/ 	.byte	0x04, 0x0f
        /*0032*/ 	.short	(.L_16 - .L_15)


	//   ....[0]....
	.align		4
.L_15:
        /*0034*/ 	.word	index@(__assertfail)


	//----- nvinfo : EIATTR_MERCURY_ISA_VERSION
	.align		4
.L_16:
        /*0038*/ 	.byte	0x03, 0x5f
        /*003a*/ 	.short	0x0101


	//----- nvinfo : EIATTR_VRC_CTA_INIT_COUNT
	.align		4
        /*003c*/ 	.byte	0x02, 0x4a
	.zero		1
	.zero		1


	//----- nvinfo : EIATTR_SYSCALL_OFFSETS
	.align		4
        /*0040*/ 	.byte	0x04, 0x46
        /*0042*/ 	.short	(.L_18 - .L_17)


	//   ....[0]....
.L_17:
        /*0044*/ 	.word	0x00000180


	//----- nvinfo : EIATTR_EXIT_INSTR_OFFSETS
	.align		4
.L_18:
        /*0048*/ 	.byte	0x04, 0x1c
        /*004a*/ 	.short	(.L_20 - .L_19)


	//   ....[0]....
.L_19:
        /*004c*/ 	.word	0x00000a10


	//----- nvinfo : EIATTR_CRS_STACK_SIZE
	.align		4
.L_20:
        /*0050*/ 	.byte	0x04, 0x1e
        /*0052*/ 	.short	(.L_22 - .L_21)
.L_21:
        /*0054*/ 	.word	0x00000000


	//----- nvinfo : EIATTR_CBANK_PARAM_SIZE
	.align		4
.L_22:
        /*0058*/ 	.byte	0x03, 0x19
        /*005a*/ 	.short	0x0010


	//----- nvinfo : EIATTR_PARAM_CBANK
	.align		4
        /*005c*/ 	.byte	0x04, 0x0a
        /*005e*/ 	.short	(.L_24 - .L_23)
	.align		4
.L_23:
        /*0060*/ 	.word	index@(.nv.constant0._Z6kernelPKtP8output_t)
        /*0064*/ 	.short	0x0380
        /*0066*/ 	.short	0x0010


	//----- nvinfo : EIATTR_SW_WAR
	.align		4
.L_24:
        /*0068*/ 	.byte	0x04, 0x36
        /*006a*/ 	.short	(.L_26 - .L_25)
.L_25:
        /*006c*/ 	.word	0x00000008
.L_26:


//--------------------- .nv.callgraph             --------------------------
	.section	.nv.callgraph,"",@"SHT_CUDA_CALLGRAPH"
	.align	4
	.sectionentsize	8
	.align		4
        /*0000*/ 	.word	0x00000000
	.align		4
        /*0004*/ 	.word	0xffffffff
	.align		4
        /*0008*/ 	.word	index@(_Z6kernelPKtP8output_t)
	.align		4
        /*000c*/ 	.word	index@(__assertfail)
	.align		4
        /*0010*/ 	.word	0x00000000
	.align		4
        /*0014*/ 	.word	0xfffffffe
	.align		4
        /*0018*/ 	.word	0x00000000
	.align		4
        /*001c*/ 	.word	0xfffffffd
	.align		4
        /*0020*/ 	.word	0x00000000
	.align		4
        /*0024*/ 	.word	0xfffffffc


//--------------------- .nv.constant4             --------------------------
	.section	.nv.constant4,"a",@progbits
	.align	8
	.align		8
.nv.constant4:
        /*0000*/ 	.dword	__assertfail
	.align		8
        /*0008*/ 	.dword	__unnamed_1
	.align		8
        /*0010*/ 	.dword	$str
	.align		8
        /*0018*/ 	.dword	$str$1


//--------------------- .text._Z6kernelPKtP8output_t --------------------------
	.section	.text._Z6kernelPKtP8output_t,"ax",@progbits
	.align	128
        .global         _Z6kernelPKtP8output_t
        .type           _Z6kernelPKtP8output_t,@function
        .size           _Z6kernelPKtP8output_t,(.L_x_7 - _Z6kernelPKtP8output_t)
        .other          _Z6kernelPKtP8output_t,@"STO_CUDA_ENTRY STV_DEFAULT"
_Z6kernelPKtP8output_t:
.text._Z6kernelPKtP8output_t:
[----:B------:R-:W0:Y:S01]  /*0000*/  LDC R1, c[0x0][0x37c] ;  /* 0x0000df00ff017b82 */ /* 0x000e220000000800 */
[----:B------:R-:W1:Y:S07]  /*0010*/  S2R R16, SR_TID.X ;  /* 0x0000000000107919 */ /* 0x000e6e0000002100 */
[----:B------:R-:W1:Y:S01]  /*0020*/  S2UR UR4, SR_CTAID.X ;  /* 0x00000000000479c3 */ /* 0x000e620000002500 */
[----:B------:R-:W-:Y:S01]  /*0030*/  BSSY.RECONVERGENT B6, `(.L_x_0) ;  /* 0x0000016000067945 */ /* 0x000fe20003800200 */
[----:B0-----:R-:W-:-:S06]  /*0040*/  VIADD R1, R1, 0xfffffff0 ;  /* 0xfffffff001017836 */ /* 0x001fcc0000000000 */
[----:B------:R-:W1:Y:S02]  /*0050*/  LDC R3, c[0x0][0x360] ;  /* 0x0000d800ff037b82 */ /* 0x000e640000000800 */
[----:B-1----:R-:W-:-:S05]  /*0060*/  IMAD R16, R3, UR4, R16 ;  /* 0x0000000403107c24 */ /* 0x002fca000f8e0210 */
[----:B------:R-:W-:-:S13]  /*0070*/  ISETP.GE.U32.AND P0, PT, R16, 0x10000, PT ;  /* 0x000100001000780c */ /* 0x000fda0003f06070 */
[----:B------:R-:W-:Y:S05]  /*0080*/  @!P0 BRA `(.L_x_1) ;  /* 0x0000000000408947 */ /* 0x000fea0003800000 */
[----:B------:R-:W-:Y:S01]  /*0090*/  MOV R0, 0x0 ;  /* 0x0000000000007802 */ /* 0x000fe20000000f00 */
[----:B------:R-:W0:Y:S01]  /*00a0*/  LDCU.64 UR4, c[0x4][0x10] ;  /* 0x01000200ff0477ac */ /* 0x000e220008000a00 */
[----:B------:R-:W-:Y:S02]  /*00b0*/  IMAD.MOV.U32 R8, RZ, RZ, 0x2b ;  /* 0x0000002bff087424 */ /* 0x000fe400078e00ff */
[----:B------:R1:W2:Y:S01]  /*00c0*/  LDC.64 R2, c[0x4][R0] ;  /* 0x0100000000027b82 */ /* 0x0002a20000000a00 */
[----:B------:R-:W3:Y:S01]  /*00d0*/  LDCU.64 UR6, c[0x4][0x18] ;  /* 0x01000300ff0677ac */ /* 0x000ee20008000a00 */
[----:B------:R-:W-:Y:S02]  /*00e0*/  IMAD.MOV.U32 R12, RZ, RZ, 0x1 ;  /* 0x00000001ff0c7424 */ /* 0x000fe400078e00ff */
[----:B------:R-:W-:Y:S01]  /*00f0*/  IMAD.MOV.U32 R13, RZ, RZ, RZ ;  /* 0x000000ffff0d7224 */ /* 0x000fe200078e00ff */
[----:B------:R-:W4:Y:S01]  /*0100*/  LDCU.64 UR8, c[0x4][0x8] ;  /* 0x01000100ff0877ac */ /* 0x000f220008000a00 */
[----:B0-----:R-:W-:-:S02]  /*0110*/  IMAD.U32 R4, RZ, RZ, UR4 ;  /* 0x00000004ff047e24 */ /* 0x001fc4000f8e00ff */
[----:B------:R-:W-:Y:S02]  /*0120*/  IMAD.U32 R5, RZ, RZ, UR5 ;  /* 0x00000005ff057e24 */ /* 0x000fe4000f8e00ff */
[----:B---3--:R-:W-:Y:S02]  /*0130*/  IMAD.U32 R6, RZ, RZ, UR6 ;  /* 0x00000006ff067e24 */ /* 0x008fe4000f8e00ff */
[----:B------:R-:W-:Y:S02]  /*0140*/  IMAD.U32 R7, RZ, RZ, UR7 ;  /* 0x00000007ff077e24 */ /* 0x000fe4000f8e00ff */
[----:B----4-:R-:W-:Y:S02]  /*0150*/  IMAD.U32 R10, RZ, RZ, UR8 ;  /* 0x00000008ff0a7e24 */ /* 0x010fe4000f8e00ff */
[----:B-1----:R-:W-:-:S07]  /*0160*/  IMAD.U32 R11, RZ, RZ, UR9 ;  /* 0x00000009ff0b7e24 */ /* 0x002fce000f8e00ff */
[----:B------:R-:W-:-:S07]  /*0170*/  LEPC R20, `(.L_x_1) ;  /* 0x000000001014794e */ /* 0x000fce0000000000 */
[----:B--2---:R-:W-:Y:S05]  /*0180*/  CALL.ABS.NOINC R2 ;  /* 0x0000000002007343 */ /* 0x004fea0003c00000 */
.L_x_1:
[----:B------:R-:W-:Y:S05]  /*0190*/  BSYNC.RECONVERGENT B6 ;  /* 0x0000000000067941 */ /* 0x000fea0003800200 */
.L_x_0:
[----:B------:R-:W0:Y:S01]  /*01a0*/  LDC.64 R10, c[0x0][0x380] ;  /* 0x0000e000ff0a7b82 */ /* 0x000e220000000a00 */
[----:B------:R-:W-:Y:S01]  /*01b0*/  BSSY.RECONVERGENT B0, `(.L_x_2) ;  /* 0x000007d000007945 */ /* 0x000fe20003800200 */
[----:B------:R-:W-:Y:S02]  /*01c0*/  IMAD.MOV.U32 R0, RZ, RZ, -0x1 ;  /* 0xffffffffff007424 */ /* 0x000fe400078e00ff */
[----:B------:R-:W-:Y:S02]  /*01d0*/  IMAD.MOV.U32 R3, RZ, RZ, RZ ;  /* 0x000000ffff037224 */ /* 0x000fe400078e00ff */
[----:B------:R-:W-:Y:S02]  /*01e0*/  IMAD.MOV.U32 R2, RZ, RZ, -0x1 ;  /* 0xffffffffff027424 */ /* 0x000fe400078e00ff */
[----:B------:R-:W1:Y:S01]  /*01f0*/  LDC.64 R8, c[0x0][0x358] ;  /* 0x0000d600ff087b82 */ /* 0x000e620000000a00 */
[----:B0-----:R-:W-:-:S05]  /*0200*/  IADD3 R10, P0, PT, R10, 0x8, RZ ;  /* 0x000000080a0a7810 */ /* 0x001fca0007f1e0ff */
[----:B------:R-:W-:-:S08]  /*0210*/  IMAD.X R11, RZ, RZ, R11, P0 ;  /* 0x000000ffff0b7224 */ /* 0x000fd000000e060b */
.L_x_5:
[----:B------:R0:W-:Y:S01]  /*0220*/  STL.128 [R1], RZ ;  /* 0x000000ff01007387 */ /* 0x0001e20000100c00 */
[----:B------:R-:W-:Y:S01]  /*0230*/  BSSY.RECONVERGENT B1, `(.L_x_3) ;  /* 0x000006b000017945 */ /* 0x000fe20003800200 */
[----:B------:R-:W-:Y:S02]  /*0240*/  IMAD.MOV.U32 R4, RZ, RZ, RZ ;  /* 0x000000ffff047224 */ /* 0x000fe400078e00ff */
[----:B------:R-:W-:Y:S02]  /*0250*/  IMAD.MOV.U32 R6, RZ, RZ, R10 ;  /* 0x000000ffff067224 */ /* 0x000fe400078e000a */
[----:B------:R-:W-:-:S07]  /*0260*/  IMAD.MOV.U32 R7, RZ, RZ, R11 ;  /* 0x000000ffff077224 */ /* 0x000fce00078e000b */
.L_x_4:
[----:B-1----:R-:W-:Y:S02]  /*0270*/  R2UR UR4, R8 ;  /* 0x00000000080472ca */ /* 0x002fe400000e0000 */
[----:B------:R-:W-:-:S13]  /*0280*/  R2UR UR5, R9 ;  /* 0x00000000090572ca */ /* 0x000fda00000e0000 */
[----:B--2---:R-:W2:Y:S04]  /*0290*/  LDG.E.U16 R5, desc[UR4][R6.64+-0x8] ;  /* 0xfffff80406057981 */ /* 0x004ea8000c1e1500 */
[----:B------:R-:W3:Y:S04]  /*02a0*/  LDG.E.U16 R15, desc[UR4][R6.64+-0x6] ;  /* 0xfffffa04060f7981 */ /* 0x000ee8000c1e1500 */
[----:B------:R-:W4:Y:S04]  /*02b0*/  LDG.E.U16 R18, desc[UR4][R6.64+-0x4] ;  /* 0xfffffc0406127981 */ /* 0x000f28000c1e1500 */
[----:B------:R-:W5:Y:S01]  /*02c0*/  LDG.E.U16 R19, desc[UR4][R6.64+-0x2] ;  /* 0xfffffe0406137981 */ /* 0x000f62000c1e1500 */
[----:B--2---:R-:W-:-:S02]  /*02d0*/  LOP3.LUT R12, R5, 0xffff, R3, 0x48, !PT ;  /* 0x0000ffff050c7812 */ /* 0x004fc400078e4803 */
[----:B------:R-:W-:-:S04]  /*02e0*/  LOP3.LUT R5, R5, 0xffff, R16, 0x48, !PT ;  /* 0x0000ffff05057812 */ /* 0x000fc800078e4810 */
[----:B------:R-:W1:Y:S08]  /*02f0*/  POPC R12, R12 ;  /* 0x0000000c000c7309 */ /* 0x000e700000000000 */
[----:B------:R-:W2:Y:S01]  /*0300*/  POPC R5, R5 ;  /* 0x0000000500057309 */ /* 0x000ea20000000000 */
[----:B-1----:R-:W-:-:S05]  /*0310*/  IMAD.SHL.U32 R13, R12, 0x2, RZ ;  /* 0x000000020c0d7824 */ /* 0x002fca00078e00ff */
[----:B------:R-:W-:-:S04]  /*0320*/  LOP3.LUT R14, R13, 0x2, RZ, 0xc0, !PT ;  /* 0x000000020d0e7812 */ /* 0x000fc800078ec0ff */
[----:B--2---:R-:W-:-:S05]  /*0330*/  LOP3.LUT R14, R14, 0x1, R5, 0xf8, !PT ;  /* 0x000000010e0e7812 */ /* 0x004fca00078ef805 */
[----:B------:R-:W-:-:S05]  /*0340*/  IMAD R14, R14, 0x4, R1 ;  /* 0x000000040e0e7824 */ /* 0x000fca00078e0201 */
[----:B------:R-:W2:Y:S01]  /*0350*/  LDL R13, [R14] ;  /* 0x000000000e0d7983 */ /* 0x000ea20000100800 */
[C---:B---3--:R-:W-:Y:S02]  /*0360*/  LOP3.LUT R17, R15.reuse, 0xffff, R3, 0x48, !PT ;  /* 0x0000ffff0f117812 */ /* 0x048fe400078e4803 */
[----:B------:R-:W-:-:S04]  /*0370*/  LOP3.LUT R15, R15, 0xffff, R16, 0x48, !PT ;  /* 0x0000ffff0f0f7812 */ /* 0x000fc800078e4810 */
[----:B------:R-:W1:Y:S08]  /*0380*/  POPC R17, R17 ;  /* 0x0000001100117309 */ /* 0x000e700000000000 */
[----:B------:R-:W3:Y:S01]  /*0390*/  POPC R15, R15 ;  /* 0x0000000f000f7309 */ /* 0x000ee20000000000 */
[----:B-1----:R-:W-:-:S05]  /*03a0*/  IMAD.SHL.U32 R5, R17, 0x2, RZ ;  /* 0x0000000211057824 */ /* 0x002fca00078e00ff */
[----:B------:R-:W-:-:S04]  /*03b0*/  LOP3.LUT R12, R5, 0x2, RZ, 0xc0, !PT ;  /* 0x00000002050c7812 */ /* 0x000fc800078ec0ff */
[----:B---3--:R-:W-:-:S05]  /*03c0*/  LOP3.LUT R12, R12, 0x1, R15, 0xf8, !PT ;  /* 0x000000010c0c7812 */ /* 0x008fca00078ef80f */
[----:B------:R-:W-:Y:S02]  /*03d0*/  IMAD R12, R12, 0x4, R1 ;  /* 0x000000040c0c7824 */ /* 0x000fe400078e0201 */
[----:B--2---:R-:W-:-:S05]  /*03e0*/  VIADD R13, R13, 0x1 ;  /* 0x000000010d0d7836 */ /* 0x004fca0000000000 */
[----:B------:R5:W-:Y:S04]  /*03f0*/  STL [R14], R13 ;  /* 0x0000000d0e007387 */ /* 0x000be80000100800 */
[----:B------:R-:W2:Y:S01]  /*0400*/  LDL R5, [R12] ;  /* 0x000000000c057983 */ /* 0x000ea20000100800 */
[C---:B----4-:R-:W-:Y:S02]  /*0410*/  LOP3.LUT R17, R18.reuse, 0xffff, R3, 0x48, !PT ;  /* 0x0000ffff12117812 */ /* 0x050fe400078e4803 */
[----:B------:R-:W-:-:S04]  /*0420*/  LOP3.LUT R18, R18, 0xffff, R16, 0x48, !PT ;  /* 0x0000ffff12127812 */ /* 0x000fc800078e4810 */
[----:B------:R-:W1:Y:S08]  /*0430*/  POPC R17, R17 ;  /* 0x0000001100117309 */ /* 0x000e700000000000 */
[----:B------:R-:W3:Y:S01]  /*0440*/  POPC R18, R18 ;  /* 0x0000001200127309 */ /* 0x000ee20000000000 */
[----:B-1----:R-:W-:Y:S01]  /*0450*/  IMAD.SHL.U32 R15, R17, 0x2, RZ ;  /* 0x00000002110f7824 */ /* 0x002fe200078e00ff */
[----:B-----5:R-:W-:Y:S01]  /*0460*/  LOP3.LUT R14, R19, 0xffff, R3, 0x48, !PT ;  /* 0x0000ffff130e7812 */ /* 0x020fe200078e4803 */
[----:B------:R-:W4:Y:S03]  /*0470*/  LDG.E.U16 R17, desc[UR4][R6.64] ;  /* 0x0000000406117981 */ /* 0x000f26000c1e1500 */
[----:B------:R-:W-:-:S04]  /*0480*/  LOP3.LUT R15, R15, 0x2, RZ, 0xc0, !PT ;  /* 0x000000020f0f7812 */ /* 0x000fc800078ec0ff */
[----:B---3--:R-:W-:-:S05]  /*0490*/  LOP3.LUT R20, R15, 0x1, R18, 0xf8, !PT ;  /* 0x000000010f147812 */ /* 0x008fca00078ef812 */
[----:B------:R-:W-:Y:S02]  /*04a0*/  IMAD R20, R20, 0x4, R1 ;  /* 0x0000000414147824 */ /* 0x000fe400078e0201 */
[----:B--2---:R-:W-:-:S05]  /*04b0*/  VIADD R5, R5, 0x1 ;  /* 0x0000000105057836 */ /* 0x004fca0000000000 */
[----:B------:R4:W-:Y:S04]  /*04c0*/  STL [R12], R5 ;  /* 0x000000050c007387 */ /* 0x0009e80000100800 */
[----:B------:R-:W2:Y:S01]  /*04d0*/  LDL R13, [R20] ;  /* 0x00000000140d7983 */ /* 0x000ea20000100800 */
[----:B------:R-:W1:Y:S01]  /*04e0*/  POPC R14, R14 ;  /* 0x0000000e000e7309 */ /* 0x000e620000000000 */
[----:B------:R-:W-:-:S07]  /*04f0*/  LOP3.LUT R19, R19, 0xffff, R16, 0x48, !PT ;  /* 0x0000ffff13137812 */ /* 0x000fce00078e4810 */
[----:B------:R-:W3:Y:S01]  /*0500*/  POPC R19, R19 ;  /* 0x0000001300137309 */ /* 0x000ee20000000000 */
[----:B-1----:R-:W-:-:S05]  /*0510*/  IMAD.SHL.U32 R15, R14, 0x2, RZ ;  /* 0x000000020e0f7824 */ /* 0x002fca00078e00ff */
[----:B------:R-:W-:Y:S02]  /*0520*/  LOP3.LUT R18, R15, 0x2, RZ, 0xc0, !PT ;  /* 0x000000020f127812 */ /* 0x000fe400078ec0ff */
[----:B----4-:R-:W-:Y:S01]  /*0530*/  LOP3.LUT R12, R17, 0xffff, R3, 0x48, !PT ;  /* 0x0000ffff110c7812 */ /* 0x010fe200078e4803 */
[----:B------:R-:W4:Y:S01]  /*0540*/  LDG.E.U16 R15, desc[UR4][R6.64+0x2] ;  /* 0x00000204060f7981 */ /* 0x000f22000c1e1500 */
[----:B---3--:R-:W-:Y:S01]  /*0550*/  LOP3.LUT R18, R18, 0x1, R19, 0xf8, !PT ;  /* 0x0000000112127812 */ /* 0x008fe200078ef813 */
[----:B--2---:R-:W-:-:S03]  /*0560*/  VIADD R13, R13, 0x1 ;  /* 0x000000010d0d7836 */ /* 0x004fc60000000000 */
[----:B------:R-:W1:Y:S01]  /*0570*/  POPC R12, R12 ;  /* 0x0000000c000c7309 */ /* 0x000e620000000000 */
[----:B------:R-:W-:Y:S01]  /*0580*/  IMAD R18, R18, 0x4, R1 ;  /* 0x0000000412127824 */ /* 0x000fe200078e0201 */
[----:B------:R-:W-:Y:S01]  /*0590*/  LOP3.LUT R17, R17, 0xffff, R16, 0x48, !PT ;  /* 0x0000ffff11117812 */ /* 0x000fe200078e4810 */
[----:B------:R-:W2:Y:S04]  /*05a0*/  LDG.E.U16 R19, desc[UR4][R6.64+0x4] ;  /* 0x0000040406137981 */ /* 0x000ea8000c1e1500 */
[----:B------:R3:W-:Y:S04]  /*05b0*/  STL [R20], R13 ;  /* 0x0000000d14007387 */ /* 0x0007e80000100800 */
[----:B------:R-:W5:Y:S01]  /*05c0*/  LDL R5, [R18] ;  /* 0x0000000012057983 */ /* 0x000f620000100800 */
[----:B------:R-:W0:Y:S01]  /*05d0*/  POPC R17, R17 ;  /* 0x0000001100117309 */ /* 0x000e220000000000 */
[----:B-1----:R-:W-:-:S05]  /*05e0*/  IMAD.SHL.U32 R14, R12, 0x2, RZ ;  /* 0x000000020c0e7824 */ /* 0x002fca00078e00ff */
[----:B------:R-:W-:-:S04]  /*05f0*/  LOP3.LUT R14, R14, 0x2, RZ, 0xc0, !PT ;  /* 0x000000020e0e7812 */ /* 0x000fc800078ec0ff */
[----:B0-----:R-:W-:-:S05]  /*0600*/  LOP3.LUT R14, R14, 0x1, R17, 0xf8, !PT ;  /* 0x000000010e0e7812 */ /* 0x001fca00078ef811 */
[----:B------:R-:W-:Y:S01]  /*0610*/  IMAD R14, R14, 0x4, R1 ;  /* 0x000000040e0e7824 */ /* 0x000fe200078e0201 */
[----:B----4-:R-:W-:Y:S01]  /*0620*/  LOP3.LUT R12, R15, 0xffff, R3, 0x48, !PT ;  /* 0x0000ffff0f0c7812 */ /* 0x010fe200078e4803 */
[----:B-----5:R-:W-:-:S05]  /*0630*/  VIADD R5, R5, 0x1 ;  /* 0x0000000105057836 */ /* 0x020fca0000000000 */
[----:B------:R0:W-:Y:S04]  /*0640*/  STL [R18], R5 ;  /* 0x0000000512007387 */ /* 0x0001e80000100800 */
[----:B---3--:R-:W3:Y:S01]  /*0650*/  LDL R13, [R14] ;  /* 0x000000000e0d7983 */ /* 0x008ee20000100800 */
[----:B------:R-:W1:Y:S01]  /*0660*/  POPC R12, R12 ;  /* 0x0000000c000c7309 */ /* 0x000e620000000000 */
[----:B------:R-:W-:-:S07]  /*0670*/  LOP3.LUT R15, R15, 0xffff, R16, 0x48, !PT ;  /* 0x0000ffff0f0f7812 */ /* 0x000fce00078e4810 */
[----:B------:R-:W4:Y:S01]  /*0680*/  POPC R15, R15 ;  /* 0x0000000f000f7309 */ /* 0x000f220000000000 */
[----:B-1----:R-:W-:-:S05]  /*0690*/  IMAD.SHL.U32 R17, R12, 0x2, RZ ;  /* 0x000000020c117824 */ /* 0x002fca00078e00ff */
[----:B------:R-:W-:Y:S02]  /*06a0*/  LOP3.LUT R20, R17, 0x2, RZ, 0xc0, !PT ;  /* 0x0000000211147812 */ /* 0x000fe400078ec0ff */
[----:B--2---:R-:W-:Y:S01]  /*06b0*/  LOP3.LUT R12, R19, 0xffff, R3, 0x48, !PT ;  /* 0x0000ffff130c7812 */ /* 0x004fe200078e4803 */
[----:B------:R-:W2:Y:S01]  /*06c0*/  LDG.E.U16 R17, desc[UR4][R6.64+0x6] ;  /* 0x0000060406117981 */ /* 0x000ea2000c1e1500 */
[----:B----4-:R-:W-:-:S05]  /*06d0*/  LOP3.LUT R20, R20, 0x1, R15, 0xf8, !PT ;  /* 0x0000000114147812 */ /* 0x010fca00078ef80f */
[----:B------:R-:W-:Y:S02]  /*06e0*/  IMAD R20, R20, 0x4, R1 ;  /* 0x0000000414147824 */ /* 0x000fe400078e0201 */
[----:B---3--:R-:W-:-:S05]  /*06f0*/  VIADD R13, R13, 0x1 ;  /* 0x000000010d0d7836 */ /* 0x008fca0000000000 */
[----:B------:R1:W-:Y:S04]  /*0700*/  STL [R14], R13 ;  /* 0x0000000d0e007387 */ /* 0x0003e80000100800 */
[----:B0-----:R-:W3:Y:S01]  /*0710*/  LDL R5, [R20] ;  /* 0x0000000014057983 */ /* 0x001ee20000100800 */
[----:B------:R-:W0:Y:S01]  /*0720*/  POPC R12, R12 ;  /* 0x0000000c000c7309 */ /* 0x000e220000000000 */
[----:B------:R-:W-:-:S07]  /*0730*/  LOP3.LUT R19, R19, 0xffff, R16, 0x48, !PT ;  /* 0x0000ffff13137812 */ /* 0x000fce00078e4810 */
[----:B------:R-:W4:Y:S01]  /*0740*/  POPC R19, R19 ;  /* 0x0000001300137309 */ /* 0x000f220000000000 */
[----:B0-----:R-:W-:-:S05]  /*0750*/  IMAD.SHL.U32 R15, R12, 0x2, RZ ;  /* 0x000000020c0f7824 */ /* 0x001fca00078e00ff */
[----:B------:R-:W-:-:S04]  /*0760*/  LOP3.LUT R18, R15, 0x2, RZ, 0xc0, !PT ;  /* 0x000000020f127812 */ /* 0x000fc800078ec0ff */
[----:B----4-:R-:W-:-:S05]  /*0770*/  LOP3.LUT R18, R18, 0x1, R19, 0xf8, !PT ;  /* 0x0000000112127812 */ /* 0x010fca00078ef813 */
[----:B------:R-:W-:Y:S02]  /*0780*/  IMAD R18, R18, 0x4, R1 ;  /* 0x0000000412127824 */ /* 0x000fe400078e0201 */
[----:B---3--:R-:W-:-:S05]  /*0790*/  VIADD R5, R5, 0x1 ;  /* 0x0000000105057836 */ /* 0x008fca0000000000 */
[----:B------:R0:W-:Y:S04]  /*07a0*/  STL [R20], R5 ;  /* 0x0000000514007387 */ /* 0x0001e80000100800 */
[----:B-1----:R-:W3:Y:S01]  /*07b0*/  LDL R13, [R18] ;  /* 0x00000000120d7983 */ /* 0x002ee20000100800 */
[C---:B--2---:R-:W-:Y:S02]  /*07c0*/  LOP3.LUT R12, R17.reuse, 0xffff, R3, 0x48, !PT ;  /* 0x0000ffff110c7812 */ /* 0x044fe400078e4803 */
[----:B------:R-:W-:-:S04]  /*07d0*/  LOP3.LUT R17, R17, 0xffff, R16, 0x48, !PT ;  /* 0x0000ffff11117812 */ /* 0x000fc800078e4810 */
[----:B------:R-:W1:Y:S08]  /*07e0*/  POPC R12, R12 ;  /* 0x0000000c000c7309 */ /* 0x000e700000000000 */
[----:B------:R-:W2:Y:S01]  /*07f0*/  POPC R17, R17 ;  /* 0x0000001100117309 */ /* 0x000ea20000000000 */
[----:B-1----:R-:W-:-:S05]  /*0800*/  IMAD.SHL.U32 R14, R12, 0x2, RZ ;  /* 0x000000020c0e7824 */ /* 0x002fca00078e00ff */
[----:B------:R-:W-:-:S04]  /*0810*/  LOP3.LUT R14, R14, 0x2, RZ, 0xc0, !PT ;  /* 0x000000020e0e7812 */ /* 0x000fc800078ec0ff */
[----:B--2---:R-:W-:-:S05]  /*0820*/  LOP3.LUT R14, R14, 0x1, R17, 0xf8, !PT ;  /* 0x000000010e0e7812 */ /* 0x004fca00078ef811 */
[----:B------:R-:W-:Y:S02]  /*0830*/  IMAD R14, R14, 0x4, R1 ;  /* 0x000000040e0e7824 */ /* 0x000fe400078e0201 */
[----:B---3--:R-:W-:-:S05]  /*0840*/  VIADD R13, R13, 0x1 ;  /* 0x000000010d0d7836 */ /* 0x008fca0000000000 */
[----:B------:R2:W-:Y:S04]  /*0850*/  STL [R18], R13 ;  /* 0x0000000d12007387 */ /* 0x0005e80000100800 */
[----:B0-----:R-:W3:Y:S01]  /*0860*/  LDL R5, [R14] ;  /* 0x000000000e057983 */ /* 0x001ee20000100800 */
[----:B------:R-:W-:-:S05]  /*0870*/  VIADD R4, R4, 0x8 ;  /* 0x0000000804047836 */ /* 0x000fca0000000000 */
[----:B------:R-:W-:Y:S02]  /*0880*/  ISETP.NE.AND P0, PT, R4, 0x100, PT ;  /* 0x000001000400780c */ /* 0x000fe40003f05270 */
[----:B------:R-:W-:-:S05]  /*0890*/  IADD3 R6, P1, PT, R6, 0x10, RZ ;  /* 0x0000001006067810 */ /* 0x000fca0007f3e0ff */
[----:B------:R-:W-:Y:S02]  /*08a0*/  IMAD.X R7, RZ, RZ, R7, P1 ;  /* 0x000000ffff077224 */ /* 0x000fe400008e0607 */
[----:B---3--:R-:W-:-:S05]  /*08b0*/  VIADD R5, R5, 0x1 ;  /* 0x0000000105057836 */ /* 0x008fca0000000000 */
[----:B------:R2:W-:Y:S01]  /*08c0*/  STL [R14], R5 ;  /* 0x000000050e007387 */ /* 0x0005e20000100800 */
[----:B------:R-:W-:Y:S05]  /*08d0*/  @P0 BRA `(.L_x_4) ;  /* 0xfffffff800640947 */ /* 0x000fea000383ffff */
[----:B------:R-:W-:Y:S05]  /*08e0*/  BSYNC.RECONVERGENT B1 ;  /* 0x0000000000017941 */ /* 0x000fea0003800200 */
.L_x_3:
[----:B--2---:R-:W2:Y:S02]  /*08f0*/  LDL.128 R4, [R1] ;  /* 0x0000000001047983 */ /* 0x004ea40000100c00 */
[----:B--2---:R-:W-:-:S04]  /*0900*/  VIMNMX R6, PT, PT, R6, R7, !PT ;  /* 0x0000000706067248 */ /* 0x004fc80007fe0100 */
[----:B------:R-:W-:-:S04]  /*0910*/  VIMNMX3 R5, R4, R5, R6, !PT ;  /* 0x000000050405720f */ /* 0x000fc80007800106 */
[CC--:B------:R-:W-:Y:S02]  /*0920*/  ISETP.GT.AND P0, PT, R5.reuse, R0.reuse, PT ;  /* 0x000000000500720c */ /* 0x0c0fe40003f04270 */
[----:B------:R-:W-:Y:S02]  /*0930*/  VIMNMX R0, PT, PT, R5, R0, !PT ;  /* 0x0000000005007248 */ /* 0x000fe40007fe0100 */
[C---:B------:R-:W-:Y:S01]  /*0940*/  SEL R2, R3.reuse, R2, P0 ;  /* 0x0000000203027207 */ /* 0x040fe20000000000 */
[----:B------:R-:W-:-:S05]  /*0950*/  VIADD R3, R3, 0x1 ;  /* 0x0000000103037836 */ /* 0x000fca0000000000 */
[----:B------:R-:W-:-:S13]  /*0960*/  ISETP.NE.AND P0, PT, R3, 0x10000, PT ;  /* 0x000100000300780c */ /* 0x000fda0003f05270 */
[----:B------:R-:W-:Y:S05]  /*0970*/  @P0 BRA `(.L_x_5) ;  /* 0xfffffff800280947 */ /* 0x000fea000383ffff */
[----:B------:R-:W-:Y:S05]  /*0980*/  BSYNC.RECONVERGENT B0 ;  /* 0x0000000000007941 */ /* 0x000fea0003800200 */
.L_x_2:
[----:B------:R-:W0:Y:S01]  /*0990*/  LDC.64 R4, c[0x0][0x388] ;  /* 0x0000e200ff047b82 */ /* 0x000e220000000a00 */
[C---:B------:R-:W-:Y:S02]  /*09a0*/  R2UR UR4, R8.reuse ;  /* 0x00000000080472ca */ /* 0x040fe400000e0000 */
[C---:B------:R-:W-:Y:S02]  /*09b0*/  R2UR UR5, R9.reuse ;  /* 0x00000000090572ca */ /* 0x040fe400000e0000 */
[----:B------:R-:W-:Y:S02]  /*09c0*/  R2UR UR6, R8 ;  /* 0x00000000080672ca */ /* 0x000fe400000e0000 */
[----:B------:R-:W-:Y:S01]  /*09d0*/  R2UR UR7, R9 ;  /* 0x00000000090772ca */ /* 0x000fe200000e0000 */
[----:B0-----:R-:W-:-:S08]  /*09e0*/  IMAD.WIDE R16, R16, 0x8, R4 ;  /* 0x0000000810107825 */ /* 0x001fd000078e0204 */
[----:B------:R-:W-:Y:S04]  /*09f0*/  STG.E desc[UR4][R16.64], R2 ;  /* 0x0000000210007986 */ /* 0x000fe8000c101904 */
[----:B------:R-:W-:Y:S01]  /*0a00*/  STG.E desc[UR6][R16.64+0x4], R0 ;  /* 0x0000040010007986 */ /* 0x000fe2000c101906 */
[----:B------:R-:W-:Y:S05]  /*0a10*/  EXIT ;  /* 0x000000000000794d */ /* 0x000fea0003800000 */
.L_x_6:
[----:B------:R-:W-:-:S00]  /*0a20*/  BRA `(.L_x_6) ;  /* 0xfffffffc00fc7947 */ /* 0x000fc0000383ffff */
[----:B------:R-:W-:-:S00]  /*0a30*/  NOP ;  /* 0x0000000000007918 */ /* 0x000fc00000000000 */
        /* <DEDUP_REMOVED lines=12> */
.L_x_7:


//--------------------- .nv.global.init           --------------------------
	.section	.nv.global.init,"aw",@progbits
.nv.global.init:
	.type		$str$1,@object
	.size		$str$1,($str - $str$1)
$str$1:
        /*0000*/ 	.byte	0x2f, 0x74, 0x6d, 0x70, 0x2f, 0x73, 0x61, 0x73, 0x73, 0x5f, 0x63, 0x75, 0x5f, 0x6a, 0x6e, 0x39
        /*0010*/ 	.byte	0x31, 0x64, 0x32, 0x79, 0x33, 0x2f, 0x6b, 0x2e, 0x63, 0x75, 0x00
	.type		$str,@object
	.size		$str,(__unnamed_1 - $str)
$str:
        /*001b*/ 	.byte	0x30, 0x20, 0x3c, 0x3d, 0x20, 0x69, 0x6e, 0x64, 0x65, 0x78, 0x20, 0x26, 0x26, 0x20, 0x69, 0x6e
        /*002b*/ 	.byte	0x64, 0x65, 0x78, 0x20, 0x3c, 0x20, 0x36, 0x35, 0x35, 0x33, 0x36, 0x00
	.type		__unnamed_1,@object
	.size		__unnamed_1,(.L_0 - __unnamed_1)
__unnamed_1:
        /*0037*/ 	.byte	0x76, 0x6f, 0x69, 0x64, 0x20, 0x6b, 0x65, 0x72, 0x6e, 0x65, 0x6c, 0x28, 0x63, 0x6f, 0x6e, 0x73
        /*0047*/ 	.byte	0x74, 0x20, 0x75, 0x6e, 0x73, 0x69, 0x67, 0x6e, 0x65, 0x64, 0x20, 0x73, 0x68, 0x6f, 0x72, 0x74
        /*0057*/ 	.byte	0x20, 0x2a, 0x2c, 0x20, 0x6f, 0x75, 0x74, 0x70, 0x75, 0x74, 0x5f, 0x74, 0x20, 0x2a, 0x29, 0x00
.L_0:


//--------------------- .nv.shared.reserved.0     --------------------------
	.section	.nv.shared.reserved.0,"aw",@nobits
	.weak		__nv_reservedSMEM_offset_0_alias
	.size		__nv_reservedSMEM_offset_0_alias, 0, 64
	.other		__nv_reservedSMEM_offset_0_alias,@"STO_CUDA_RESERVED_SHARED STV_DEFAULT"
__nv_reservedSMEM_offset_0_alias:
	.zero		0
	.zero		64


//--------------------- .nv.constant0._Z6kernelPKtP8output_t --------------------------
	.section	.nv.constant0._Z6kernelPKtP8output_t,"a",@progbits
	.sectionflags	@""
	.align	4
.nv.constant0._Z6kernelPKtP8output_t:
	.zero		912


//--------------------- SYMBOLS --------------------------

	.type		.nv.reservedSmem.offset0,@object
	.size		.nv.reservedSmem.offset0,0x4
	.type		__assertfail,@function
